//
// Generated by NVIDIA NVVM Compiler
//
// Compiler Build ID: CL-36424714
// Cuda compilation tools, release 13.0, V13.0.88
// Based on NVVM 20.0.0
//

.version 9.0
.target sm_100
.address_size 64

	// .globl	_Z10sum_kerneliPKfPf
.extern .func  (.param .b32 func_retval0) vprintf
(
	.param .b64 vprintf_param_0,
	.param .b64 vprintf_param_1
)
;
.extern .shared .align 16 .b8 sum[];
.global .align 1 .b8 $str[20] = {66, 108, 111, 99, 107, 32, 37, 100, 44, 32, 115, 117, 109, 32, 61, 32, 37, 102, 10};

.visible .entry _Z10sum_kerneliPKfPf(
	.param .u32 _Z10sum_kerneliPKfPf_param_0,
	.param .u64 .ptr .align 1 _Z10sum_kerneliPKfPf_param_1,
	.param .u64 .ptr .align 1 _Z10sum_kerneliPKfPf_param_2
)
{
	.local .align 16 .b8 	__local_depot0[16];
	.reg .b64 	%SP;
	.reg .b64 	%SPL;
	.reg .pred 	%p<5>;
	.reg .b32 	%r<9>;
	.reg .b32 	%f<6>;
	.reg .b64 	%rd<11>;
	.reg .b64 	%fd<2>;

	mov.u64 	%SPL, __local_depot0;
	cvta.local.u64 	%SP, %SPL;
	ld.param.u32 	%r4, [_Z10sum_kerneliPKfPf_param_0];
	ld.param.u64 	%rd1, [_Z10sum_kerneliPKfPf_param_1];
	ld.param.u64 	%rd2, [_Z10sum_kerneliPKfPf_param_2];
	mov.u32 	%r1, %ctaid.x;
	mov.u32 	%r5, %ntid.x;
	mov.u32 	%r2, %tid.x;
	mad.lo.s32 	%r3, %r1, %r5, %r2;
	setp.ne.s32 	%p1, %r2, 0;
	@%p1 bra 	$L__BB0_2;
	mov.b32 	%r6, 0;
	st.shared.u32 	[sum], %r6;
$L__BB0_2:
	bar.sync 	0;
	setp.ge.s32 	%p2, %r3, %r4;
	@%p2 bra 	$L__BB0_4;
	cvta.to.global.u64 	%rd3, %rd1;
	mul.wide.s32 	%rd4, %r3, 4;
	add.s64 	%rd5, %rd3, %rd4;
	ld.global.f32 	%f1, [%rd5];
	atom.shared.add.f32 	%f2, [sum], %f1;
$L__BB0_4:
	setp.ne.s32 	%p3, %r2, 0;
	bar.sync 	0;
	@%p3 bra 	$L__BB0_6;
	add.u64 	%rd6, %SP, 0;
	add.u64 	%rd7, %SPL, 0;
	ld.shared.f32 	%f3, [sum];
	cvt.f64.f32 	%fd1, %f3;
	st.local.u32 	[%rd7], %r1;
	st.local.f64 	[%rd7+8], %fd1;
	mov.u64 	%rd8, $str;
	cvta.global.u64 	%rd9, %rd8;
	{ // callseq 0, 0
	.param .b64 param0;
	st.param.b64 	[param0], %rd9;
	.param .b64 param1;
	st.param.b64 	[param1], %rd6;
	.param .b32 retval0;
	call.uni (retval0), 
	vprintf, 
	(
	param0, 
	param1
	);
	ld.param.b32 	%r7, [retval0];
	} // callseq 0
$L__BB0_6:
	setp.ne.s32 	%p4, %r2, 0;
	bar.sync 	0;
	@%p4 bra 	$L__BB0_8;
	ld.shared.f32 	%f4, [sum];
	cvta.to.global.u64 	%rd10, %rd2;
	atom.global.add.f32 	%f5, [%rd10], %f4;
$L__BB0_8:
	ret;

}


// ===== COMPILED SASS (sm_100) =====

	.target	sm_100

	.elftype	@"ET_EXEC"


//--------------------- .note.nv.tkinfo           --------------------------
	.section	.note.nv.tkinfo,"",@"SHT_NOTE"
	.sectionflags	@"SHF_NOTE_NV_TKINFO"
	.tkinfo
        /*0018*/ 	.word	0x00000002
        /*0030*/ 	.string	""
        /*0030*/ 	.string	"ptxas"
        /*0030*/ 	.string	"Cuda compilation tools, release 13.0, V13.0.88"
        /*0030*/ 	.string	"Build cuda_13.0.r13.0/compiler.36424714_0"
        /*0030*/ 	.string	"-arch sm_100 -m 64 "



//--------------------- .note.nv.cuinfo           --------------------------
	.section	.note.nv.cuinfo,"",@"SHT_NOTE"
	.sectionflags	@"SHF_NOTE_NV_CUINFO"
        /*0018*/ 	.short	0x0002
        /*001a*/ 	.short	0x0064
        /*001c*/ 	.short	0x0082
	.zero		2


//--------------------- .nv.info                  --------------------------
	.section	.nv.info,"",@"SHT_CUDA_INFO"
	.align	4


	//----- nvinfo : EIATTR_REGCOUNT
	.align		4
        /*0000*/ 	.byte	0x04, 0x2f
        /*0002*/ 	.short	(.L_2 - .L_1)
	.align		4
.L_1:
        /*0004*/ 	.word	index@(_Z10sum_kerneliPKfPf)
        /*0008*/ 	.word	0x00000018


	//----- nvinfo : EIATTR_FRAME_SIZE
	.align		4
.L_2:
        /*000c*/ 	.byte	0x04, 0x11
        /*000e*/ 	.short	(.L_4 - .L_3)
	.align		4
.L_3:
        /*0010*/ 	.word	index@(_Z10sum_kerneliPKfPf)
        /*0014*/ 	.word	0x00000010


	//----- nvinfo : EIATTR_MIN_STACK_SIZE
	.align		4
.L_4:
        /*0018*/ 	.byte	0x04, 0x12
        /*001a*/ 	.short	(.L_6 - .L_5)
	.align		4
.L_5:
        /*001c*/ 	.word	index@(_Z10sum_kerneliPKfPf)
        /*0020*/ 	.word	0x00000010
.L_6:


//--------------------- .nv.compat                --------------------------
	.section	.nv.compat,"",@"SHT_CUDA_COMPAT_INFO"
	.align	4
        /*0000*/ 	.byte	0x02, 0x09, 0x00, 0x00, 0x02, 0x02, 0x01, 0x00, 0x02, 0x05, 0x05, 0x00, 0x03, 0x07, 0x01, 0x01
        /*0010*/ 	.byte	0x02, 0x03, 0x00, 0x00, 0x02, 0x06, 0x01, 0x00, 0x04, 0x0b, 0x08, 0x00, 0x09, 0x00, 0x00, 0x00
        /*0020*/ 	.byte	0x00, 0x00, 0x00, 0x00


//--------------------- .nv.info._Z10sum_kerneliPKfPf --------------------------
	.section	.nv.info._Z10sum_kerneliPKfPf,"",@"SHT_CUDA_INFO"
	.sectionflags	@""
	.align	4


	//----- nvinfo : EIATTR_CUDA_API_VERSION
	.align		4
        /*0000*/ 	.byte	0x04, 0x37
        /*0002*/ 	.short	(.L_8 - .L_7)
.L_7:
        /*0004*/ 	.word	0x00000082


	//----- nvinfo : EIATTR_KPARAM_INFO
	.align		4
.L_8:
        /*0008*/ 	.byte	0x04, 0x17
        /*000a*/ 	.short	(.L_10 - .L_9)
.L_9:
        /*000c*/ 	.word	0x00000000
        /*0010*/ 	.short	0x0002
        /*0012*/ 	.short	0x0010
        /*0014*/ 	.byte	0x00, 0xf5, 0x21, 0x00


	//----- nvinfo : EIATTR_KPARAM_INFO
	.align		4
.L_10:
        /*0018*/ 	.byte	0x04, 0x17
        /*001a*/ 	.short	(.L_12 - .L_11)
.L_11:
        /*001c*/ 	.word	0x00000000
        /*0020*/ 	.short	0x0001
        /*0022*/ 	.short	0x0008
        /*0024*/ 	.byte	0x00, 0xf5, 0x21, 0x00


	//----- nvinfo : EIATTR_KPARAM_INFO
	.align		4
.L_12:
        /*0028*/ 	.byte	0x04, 0x17
        /*002a*/ 	.short	(.L_14 - .L_13)
.L_13:
        /*002c*/ 	.word	0x00000000
        /*0030*/ 	.short	0x0000
        /*0032*/ 	.short	0x0000
        /*0034*/ 	.byte	0x00, 0xf0, 0x11, 0x00


	//----- nvinfo : EIATTR_SPARSE_MMA_MASK
	.align		4
.L_14:
        /*0038*/ 	.byte	0x03, 0x50
        /*003a*/ 	.short	0x0000


	//----- nvinfo : EIATTR_MAXREG_COUNT
	.align		4
        /*003c*/ 	.byte	0x03, 0x1b
        /*003e*/ 	.short	0x00ff


	//----- nvinfo : EIATTR_NUM_BARRIERS
	.align		4
        /*0040*/ 	.byte	0x02, 0x4c
        /*0042*/ 	.byte	0x01
	.zero		1


	//----- nvinfo : EIATTR_EXTERNS
	.align		4
        /*0044*/ 	.byte	0x04, 0x0f
        /*0046*/ 	.short	(.L_16 - .L_15)


	//   ....[0]....
	.align		4
.L_15:
        /*0048*/ 	.word	index@(vprintf)


	//----- nvinfo : EIATTR_MERCURY_ISA_VERSION
	.align		4
.L_16:
        /*004c*/ 	.byte	0x03, 0x5f
        /*004e*/ 	.short	0x0101


	//----- nvinfo : EIATTR_VRC_CTA_INIT_COUNT
	.align		4
        /*0050*/ 	.byte	0x02, 0x4a
	.zero		1
	.zero		1


	//----- nvinfo : EIATTR_SYSCALL_OFFSETS
	.align		4
        /*0054*/ 	.byte	0x04, 0x46
        /*0056*/ 	.short	(.L_18 - .L_17)


	//   ....[0]....
.L_17:
        /*0058*/ 	.word	0x000002f0


	//----- nvinfo : EIATTR_EXIT_INSTR_OFFSETS
	.align		4
.L_18:
        /*005c*/ 	.byte	0x04, 0x1c
        /*005e*/ 	.short	(.L_20 - .L_19)


	//   ....[0]....
.L_19:
        /*0060*/ 	.word	0x00000330


	//   ....[1]....
        /*0064*/ 	.word	0x000003a0


	//----- nvinfo : EIATTR_CRS_STACK_SIZE
	.align		4
.L_20:
        /*0068*/ 	.byte	0x04, 0x1e
        /*006a*/ 	.short	(.L_22 - .L_21)
.L_21:
        /*006c*/ 	.word	0x00000000


	//----- nvinfo : EIATTR_CBANK_PARAM_SIZE
	.align		4
.L_22:
        /*0070*/ 	.byte	0x03, 0x19
        /*0072*/ 	.short	0x0018


	//----- nvinfo : EIATTR_PARAM_CBANK
	.align		4
        /*0074*/ 	.byte	0x04, 0x0a
        /*0076*/ 	.short	(.L_24 - .L_23)
	.align		4
.L_23:
        /*0078*/ 	.word	index@(.nv.constant0._Z10sum_kerneliPKfPf)
        /*007c*/ 	.short	0x0380
        /*007e*/ 	.short	0x0018


	//----- nvinfo : EIATTR_SW_WAR
	.align		4
.L_24:
        /*0080*/ 	.byte	0x04, 0x36
        /*0082*/ 	.short	(.L_26 - .L_25)
.L_25:
        /*0084*/ 	.word	0x00000008
.L_26:


//--------------------- .nv.callgraph             --------------------------
	.section	.nv.callgraph,"",@"SHT_CUDA_CALLGRAPH"
	.align	4
	.sectionentsize	8
	.align		4
        /*0000*/ 	.word	0x00000000
	.align		4
        /*0004*/ 	.word	0xffffffff
	.align		4
        /*0008*/ 	.word	index@(_Z10sum_kerneliPKfPf)
	.align		4
        /*000c*/ 	.word	index@(vprintf)
	.align		4
        /*0010*/ 	.word	0x00000000
	.align		4
        /*0014*/ 	.word	0xfffffffe
	.align		4
        /*0018*/ 	.word	0x00000000
	.align		4
        /*001c*/ 	.word	0xfffffffd
	.align		4
        /*0020*/ 	.word	0x00000000
	.align		4
        /*0024*/ 	.word	0xfffffffc


//--------------------- .nv.constant4             --------------------------
	.section	.nv.constant4,"a",@progbits
	.align	8
	.align		8
.nv.constant4:
        /*0000*/ 	.dword	vprintf
	.align		8
        /*0008*/ 	.dword	$str


//--------------------- .text._Z10sum_kerneliPKfPf --------------------------
	.section	.text._Z10sum_kerneliPKfPf,"ax",@progbits
	.align	128
        .global         _Z10sum_kerneliPKfPf
        .type           _Z10sum_kerneliPKfPf,@function
        .size           _Z10sum_kerneliPKfPf,(.L_x_5 - _Z10sum_kerneliPKfPf)
        .other          _Z10sum_kerneliPKfPf,@"STO_CUDA_ENTRY STV_DEFAULT"
_Z10sum_kerneliPKfPf:
.text._Z10sum_kerneliPKfPf:
[----:B------:R-:W0:Y:S01]  /*0000*/  LDC R1, c[0x0][0x37c] ;  /* 0x0000df00ff017b82 */ /* 0x000e220000000800 */
[----:B------:R-:W1:Y:S01]  /*0010*/  S2R R17, SR_TID.X ;  /* 0x0000000000117919 */ /* 0x000e620000002100 */
[----:B------:R-:W2:Y:S01]  /*0020*/  LDCU UR5, c[0x0][0x2fc] ;  /* 0x00005f80ff0577ac */ /* 0x000ea20008000800 */
[----:B0-----:R-:W-:Y:S01]  /*0030*/  VIADD R1, R1, 0xfffffff0 ;  /* 0xfffffff001017836 */ /* 0x001fe20000000000 */
[----:B------:R-:W-:Y:S01]  /*0040*/  BSSY.RECONVERGENT B0, `(.L_x_0) ;  /* 0x000001b000007945 */ /* 0x000fe20003800200 */
[----:B------:R-:W0:Y:S01]  /*0050*/  S2R R10, SR_CTAID.X ;  /* 0x00000000000a7919 */ /* 0x000e220000002500 */
[----:B------:R-:W0:Y:S01]  /*0060*/  LDCU UR6, c[0x0][0x360] ;  /* 0x00006c00ff0677ac */ /* 0x000e220008000800 */
[----:B------:R-:W3:Y:S01]  /*0070*/  LDCU UR7, c[0x0][0x380] ;  /* 0x00007000ff0777ac */ /* 0x000ee20008000800 */
[----:B------:R-:W4:Y:S01]  /*0080*/  LDCU UR4, c[0x0][0x2f8] ;  /* 0x00005f00ff0477ac */ /* 0x000f220008000800 */
[----:B------:R-:W0:Y:S01]  /*0090*/  LDCU.64 UR36, c[0x0][0x358] ;  /* 0x00006b00ff2477ac */ /* 0x000e220008000a00 */
[----:B----4-:R-:W-:-:S02]  /*00a0*/  IADD3 R6, P2, PT, R1, UR4, RZ ;  /* 0x0000000401067c10 */ /* 0x010fc4000ff5e0ff */
[----:B-1----:R-:W-:Y:S01]  /*00b0*/  ISETP.NE.AND P0, PT, R17, RZ, PT ;  /* 0x000000ff1100720c */ /* 0x002fe20003f05270 */
[----:B0-----:R-:W-:Y:S02]  /*00c0*/  IMAD R5, R10, UR6, R17 ;  /* 0x000000060a057c24 */ /* 0x001fe4000f8e0211 */
[----:B--2---:R-:W-:-:S03]  /*00d0*/  IMAD.X R7, RZ, RZ, UR5, P2 ;  /* 0x00000005ff077e24 */ /* 0x004fc600090e06ff */
[----:B---3--:R-:W-:-:S07]  /*00e0*/  ISETP.GE.AND P1, PT, R5, UR7, PT ;  /* 0x0000000705007c0c */ /* 0x008fce000bf26270 */
[----:B------:R-:W0:Y:S01]  /*00f0*/  @!P0 S2R R3, SR_CgaCtaId ;  /* 0x0000000000038919 */ /* 0x000e220000008800 */
[----:B------:R-:W-:-:S04]  /*0100*/  @!P0 MOV R0, 0x400 ;  /* 0x0000040000008802 */ /* 0x000fc80000000f00 */
[----:B0-----:R-:W-:-:S05]  /*0110*/  @!P0 LEA R0, R3, R0, 0x18 ;  /* 0x0000000003008211 */ /* 0x001fca00078ec0ff */
[----:B------:R0:W-:Y:S01]  /*0120*/  @!P0 STS [R0], RZ ;  /* 0x000000ff00008388 */ /* 0x0001e20000000800 */
[----:B------:R-:W-:Y:S06]  /*0130*/  BAR.SYNC.DEFER_BLOCKING 0x0 ;  /* 0x0000000000007b1d */ /* 0x000fec0000010000 */
[----:B------:R-:W-:Y:S05]  /*0140*/  @P1 BRA `(.L_x_1) ;  /* 0x0000000000281947 */ /* 0x000fea0003800000 */
[----:B------:R-:W1:Y:S02]  /*0150*/  LDC.64 R2, c[0x0][0x388] ;  /* 0x0000e200ff027b82 */ /* 0x000e640000000a00 */
[----:B-1----:R-:W-:-:S06]  /*0160*/  IMAD.WIDE R2, R5, 0x4, R2 ;  /* 0x0000000405027825 */ /* 0x002fcc00078e0202 */
[----:B------:R1:W5:Y:S01]  /*0170*/  LDG.E R3, desc[UR36][R2.64] ;  /* 0x0000002402037981 */ /* 0x000362000c1e1900 */
[----:B0-----:R-:W-:Y:S01]  /*0180*/  MOV R0, 0x400 ;  /* 0x0000040000007802 */ /* 0x001fe20000000f00 */
[----:B------:R-:W0:Y:S03]  /*0190*/  S2R R5, SR_CgaCtaId ;  /* 0x0000000000057919 */ /* 0x000e260000008800 */
[----:B01----:R-:W-:-:S07]  /*01a0*/  LEA R0, R5, R0, 0x18 ;  /* 0x0000000005007211 */ /* 0x003fce00078ec0ff */
.L_x_2:
[----:B------:R-:W0:Y:S02]  /*01b0*/  LDS R4, [R0] ;  /* 0x0000000000047984 */ /* 0x000e240000000800 */
[----:B0----5:R-:W-:-:S05]  /*01c0*/  FADD R5, R3, R4 ;  /* 0x0000000403057221 */ /* 0x021fca0000000000 */
[----:B------:R-:W0:Y:S02]  /*01d0*/  ATOMS.CAST.SPIN P1, [R0], R4, R5 ;  /* 0x000000040000758d */ /* 0x000e240001820005 */
[----:B0-----:R-:W-:Y:S05]  /*01e0*/  @!P1 BRA `(.L_x_2) ;  /* 0xfffffffc00f09947 */ /* 0x001fea000383ffff */
.L_x_1:
[----:B------:R-:W-:Y:S05]  /*01f0*/  BSYNC.RECONVERGENT B0 ;  /* 0x0000000000007941 */ /* 0x000fea0003800200 */
.L_x_0:
[----:B------:R-:W-:Y:S06]  /*0200*/  BAR.SYNC.DEFER_BLOCKING 0x0 ;  /* 0x0000000000007b1d */ /* 0x000fec0000010000 */
[----:B------:R-:W-:Y:S05]  /*0210*/  @P0 BRA `(.L_x_3) ;  /* 0x0000000000380947 */ /* 0x000fea0003800000 */
[----:B------:R-:W1:Y:S01]  /*0220*/  S2UR UR5, SR_CgaCtaId ;  /* 0x00000000000579c3 */ /* 0x000e620000008800 */
[----:B------:R-:W-:Y:S01]  /*0230*/  UMOV UR4, 0x400 ;  /* 0x0000040000047882 */ /* 0x000fe20000000000 */
[----:B------:R-:W-:Y:S01]  /*0240*/  MOV R8, 0x0 ;  /* 0x0000000000087802 */ /* 0x000fe20000000f00 */
[----:B------:R-:W-:Y:S05]  /*0250*/  STL [R1], R10 ;  /* 0x0000000a01007387 */ /* 0x000fea0000100800 */
[----:B------:R-:W2:Y:S01]  /*0260*/  LDC.64 R8, c[0x4][R8] ;  /* 0x0100000008087b82 */ /* 0x000ea20000000a00 */
[----:B-1----:R-:W-:-:S09]  /*0270*/  ULEA UR4, UR5, UR4, 0x18 ;  /* 0x0000000405047291 */ /* 0x002fd2000f8ec0ff */
[----:B0-----:R-:W0:Y:S02]  /*0280*/  LDS R0, [UR4] ;  /* 0x00000004ff007984 */ /* 0x001e240008000800 */
[----:B------:R-:W1:Y:S02]  /*0290*/  LDCU.64 UR4, c[0x4][0x8] ;  /* 0x01000100ff0477ac */ /* 0x000e640008000a00 */
[----:B-1----:R-:W-:Y:S02]  /*02a0*/  IMAD.U32 R4, RZ, RZ, UR4 ;  /* 0x00000004ff047e24 */ /* 0x002fe4000f8e00ff */
[----:B------:R-:W-:Y:S01]  /*02b0*/  IMAD.U32 R5, RZ, RZ, UR5 ;  /* 0x00000005ff057e24 */ /* 0x000fe2000f8e00ff */
[----:B0-----:R-:W0:Y:S02]  /*02c0*/  F2F.F64.F32 R2, R0 ;  /* 0x0000000000027310 */ /* 0x001e240000201800 */
[----:B0-2---:R0:W-:Y:S04]  /*02d0*/  STL.64 [R1+0x8], R2 ;  /* 0x0000080201007387 */ /* 0x0051e80000100a00 */
[----:B------:R-:W-:-:S07]  /*02e0*/  LEPC R20, `(.L_x_3) ;  /* 0x000000001014794e */ /* 0x000fce0000000000 */
[----:B0-----:R-:W-:Y:S05]  /*02f0*/  CALL.ABS.NOINC R8 ;  /* 0x0000000008007343 */ /* 0x001fea0003c00000 */
.L_x_3:
[----:B------:R-:W-:Y:S05]  /*0300*/  WARPSYNC.ALL ;  /* 0x0000000000007948 */ /* 0x000fea0003800000 */
[----:B------:R-:W-:Y:S01]  /*0310*/  BAR.SYNC.DEFER_BLOCKING 0x0 ;  /* 0x0000000000007b1d */ /* 0x000fe20000010000 */
[----:B------:R-:W-:-:S13]  /*0320*/  ISETP.NE.AND P0, PT, R17, RZ, PT ;  /* 0x000000ff1100720c */ /* 0x000fda0003f05270 */
[----:B------:R-:W-:Y:S05]  /*0330*/  @P0 EXIT ;  /* 0x000000000000094d */ /* 0x000fea0003800000 */
[----:B------:R-:W1:Y:S01]  /*0340*/  S2UR UR5, SR_CgaCtaId ;  /* 0x00000000000579c3 */ /* 0x000e620000008800 */
[----:B------:R-:W-:-:S07]  /*0350*/  UMOV UR4, 0x400 ;  /* 0x0000040000047882 */ /* 0x000fce0000000000 */
[----:B------:R-:W2:Y:S01]  /*0360*/  LDC.64 R2, c[0x0][0x390] ;  /* 0x0000e400ff027b82 */ /* 0x000ea20000000a00 */
[----:B-1----:R-:W-:-:S09]  /*0370*/  ULEA UR4, UR5, UR4, 0x18 ;  /* 0x0000000405047291 */ /* 0x002fd2000f8ec0ff */
[----:B------:R-:W2:Y:S04]  /*0380*/  LDS R5, [UR4] ;  /* 0x00000004ff057984 */ /* 0x000ea80008000800 */
[----:B--2---:R-:W-:Y:S01]  /*0390*/  REDG.E.ADD.F32.FTZ.RN.STRONG.GPU desc[UR36][R2.64], R5 ;  /* 0x00000005020079a6 */ /* 0x004fe2000c12f324 */
[----:B------:R-:W-:Y:S05]  /*03a0*/  EXIT ;  /* 0x000000000000794d */ /* 0x000fea0003800000 */
.L_x_4:
[----:B------:R-:W-:-:S00]  /*03b0*/  BRA `(.L_x_4) ;  /* 0xfffffffc00fc7947 */ /* 0x000fc0000383ffff */
[----:B------:R-:W-:-:S00]  /*03c0*/  NOP ;  /* 0x0000000000007918 */ /* 0x000fc00000000000 */
        /* <DEDUP_REMOVED lines=11> */
.L_x_5:


//--------------------- .nv.global.init           --------------------------
	.section	.nv.global.init,"aw",@progbits
.nv.global.init:
	.type		$str,@object
	.size		$str,(.L_0 - $str)
$str:
        /*0000*/ 	.byte	0x42, 0x6c, 0x6f, 0x63, 0x6b, 0x20, 0x25, 0x64, 0x2c, 0x20, 0x73, 0x75, 0x6d, 0x20, 0x3d, 0x20
        /*0010*/ 	.byte	0x25, 0x66, 0x0a, 0x00
.L_0:


//--------------------- .nv.shared._Z10sum_kerneliPKfPf --------------------------
	.section	.nv.shared._Z10sum_kerneliPKfPf,"aw",@nobits
	.sectionflags	@""
	.align	16
	.zero		1024


//--------------------- .nv.shared.reserved.0     --------------------------
	.section	.nv.shared.reserved.0,"aw",@nobits
	.weak		__nv_reservedSMEM_offset_0_alias
	.size		__nv_reservedSMEM_offset_0_alias, 0, 64
	.other		__nv_reservedSMEM_offset_0_alias,@"STO_CUDA_RESERVED_SHARED STV_DEFAULT"
__nv_reservedSMEM_offset_0_alias:
	.zero		0
	.zero		64


//--------------------- .nv.constant0._Z10sum_kerneliPKfPf --------------------------
	.section	.nv.constant0._Z10sum_kerneliPKfPf,"a",@progbits
	.sectionflags	@""
	.align	4
.nv.constant0._Z10sum_kerneliPKfPf:
	.zero		920


//--------------------- SYMBOLS --------------------------

	.type		.nv.reservedSmem.offset0,@object
	.size		.nv.reservedSmem.offset0,0x4
	.type		.nv.reservedSmem.cap,@object
	.size		.nv.reservedSmem.cap,0x4
	.type		vprintf,@function
